	.headerflags	@"EF_CUDA_TEXMODE_UNIFIED EF_CUDA_64BIT_ADDRESS EF_CUDA_ACCELERATORS EF_CUDA_SM90 EF_CUDA_VIRTUAL_SM(EF_CUDA_SM90)"
	.elftype	@"ET_EXEC"


//--------------------- .nv.info                  --------------------------
	.section	.nv.info,"",@"SHT_CUDA_INFO"
	.align	4


	//----- nvinfo : EIATTR_REGCOUNT
	.align		4
        /*0000*/ 	.byte	0x04, 0x2f
        /*0002*/ 	.short	(.L_1 - .L_0)
	.align		4
.L_0:
        /*0004*/ 	.word	index@(triton_poi_fused_convolution_37)
        /*0008*/ 	.word	0x00000011


	//----- nvinfo : EIATTR_MIN_STACK_SIZE
	.align		4
.L_1:
        /*000c*/ 	.byte	0x04, 0x12
        /*000e*/ 	.short	(.L_3 - .L_2)
	.align		4
.L_2:
        /*0010*/ 	.word	index@(triton_poi_fused_convolution_37)
        /*0014*/ 	.word	0x00000000


	//----- nvinfo : EIATTR_FRAME_SIZE
	.align		4
.L_3:
        /*0018*/ 	.byte	0x04, 0x11
        /*001a*/ 	.short	(.L_5 - .L_4)
	.align		4
.L_4:
        /*001c*/ 	.word	index@(triton_poi_fused_convolution_37)
        /*0020*/ 	.word	0x00000000


	//----- nvinfo : EIATTR_MIN_STACK_SIZE
	.align		4
.L_5:
        /*0024*/ 	.byte	0x04, 0x12
        /*0026*/ 	.short	(.L_7 - .L_6)
	.align		4
.L_6:
        /*0028*/ 	.word	index@(triton_poi_fused_convolution_37)
        /*002c*/ 	.word	0x00000000
.L_7:


//--------------------- .nv.info.triton_poi_fused_convolution_37 --------------------------
	.section	.nv.info.triton_poi_fused_convolution_37,"",@"SHT_CUDA_INFO"
	.sectionflags	@""
	.align	4


	//----- nvinfo : EIATTR_CUDA_API_VERSION
	.align		4
        /*0000*/ 	.byte	0x04, 0x37
        /*0002*/ 	.short	(.L_9 - .L_8)
.L_8:
        /*0004*/ 	.word	0x0000007c


	//----- nvinfo : EIATTR_KPARAM_INFO
	.align		4
.L_9:
        /*0008*/ 	.byte	0x04, 0x17
        /*000a*/ 	.short	(.L_11 - .L_10)
.L_10:
        /*000c*/ 	.word	0x00000000
        /*0010*/ 	.short	0x0004
        /*0012*/ 	.short	0x001c
        /*0014*/ 	.byte	0x00, 0xf0, 0x11, 0x00


	//----- nvinfo : EIATTR_KPARAM_INFO
	.align		4
.L_11:
        /*0018*/ 	.byte	0x04, 0x17
        /*001a*/ 	.short	(.L_13 - .L_12)
.L_12:
        /*001c*/ 	.word	0x00000000
        /*0020*/ 	.short	0x0003
        /*0022*/ 	.short	0x0018
        /*0024*/ 	.byte	0x00, 0xf0, 0x11, 0x00


	//----- nvinfo : EIATTR_KPARAM_INFO
	.align		4
.L_13:
        /*0028*/ 	.byte	0x04, 0x17
        /*002a*/ 	.short	(.L_15 - .L_14)
.L_14:
        /*002c*/ 	.word	0x00000000
        /*0030*/ 	.short	0x0002
        /*0032*/ 	.short	0x0010
        /*0034*/ 	.byte	0x00, 0xf4, 0x21, 0x00


	//----- nvinfo : EIATTR_KPARAM_INFO
	.align		4
.L_15:
        /*0038*/ 	.byte	0x04, 0x17
        /*003a*/ 	.short	(.L_17 - .L_16)
.L_16:
        /*003c*/ 	.word	0x00000000
        /*0040*/ 	.short	0x0001
        /*0042*/ 	.short	0x0008
        /*0044*/ 	.byte	0x00, 0xf4, 0x21, 0x00


	//----- nvinfo : EIATTR_KPARAM_INFO
	.align		4
.L_17:
        /*0048*/ 	.byte	0x04, 0x17
        /*004a*/ 	.short	(.L_19 - .L_18)
.L_18:
        /*004c*/ 	.word	0x00000000
        /*0050*/ 	.short	0x0000
        /*0052*/ 	.short	0x0000
        /*0054*/ 	.byte	0x00, 0xf4, 0x21, 0x00


	//----- nvinfo : EIATTR_SPARSE_MMA_MASK
	.align		4
.L_19:
        /*0058*/ 	.byte	0x03, 0x50
        /*005a*/ 	.short	0x0000


	//----- nvinfo : EIATTR_MAXREG_COUNT
	.align		4
        /*005c*/ 	.byte	0x03, 0x1b
        /*005e*/ 	.short	0x00ff


	//----- nvinfo : EIATTR_EXIT_INSTR_OFFSETS
	.align		4
        /*0060*/ 	.byte	0x04, 0x1c
        /*0062*/ 	.short	(.L_21 - .L_20)


	//   ....[0]....
.L_20:
        /*0064*/ 	.word	0x00000320


	//   ....[1]....
        /*0068*/ 	.word	0x00000370


	//----- nvinfo : EIATTR_REQNTID
	.align		4
.L_21:
        /*006c*/ 	.byte	0x04, 0x10
        /*006e*/ 	.short	(.L_23 - .L_22)
.L_22:
        /*0070*/ 	.word	0x00000080
        /*0074*/ 	.word	0x00000001
        /*0078*/ 	.word	0x00000001


	//----- nvinfo : EIATTR_CBANK_PARAM_SIZE
	.align		4
.L_23:
        /*007c*/ 	.byte	0x03, 0x19
        /*007e*/ 	.short	0x0020


	//----- nvinfo : EIATTR_PARAM_CBANK
	.align		4
        /*0080*/ 	.byte	0x04, 0x0a
        /*0082*/ 	.short	(.L_25 - .L_24)
	.align		4
.L_24:
        /*0084*/ 	.word	index@(.nv.constant0.triton_poi_fused_convolution_37)
        /*0088*/ 	.short	0x0210
        /*008a*/ 	.short	0x0020


	//----- nvinfo : EIATTR_SW_WAR
	.align		4
.L_25:
        /*008c*/ 	.byte	0x04, 0x36
        /*008e*/ 	.short	(.L_27 - .L_26)
.L_26:
        /*0090*/ 	.word	0x00000008
.L_27:


//--------------------- .nv.callgraph             --------------------------
	.section	.nv.callgraph,"",@"SHT_CUDA_CALLGRAPH"
	.align	4
	.sectionentsize	8
	.align		4
        /*0000*/ 	.word	0x00000000
	.align		4
        /*0004*/ 	.word	0xffffffff
	.align		4
        /*0008*/ 	.word	0x00000000
	.align		4
        /*000c*/ 	.word	0xfffffffe
	.align		4
        /*0010*/ 	.word	0x00000000
	.align		4
        /*0014*/ 	.word	0xfffffffd
	.align		4
        /*0018*/ 	.word	0x00000000
	.align		4
        /*001c*/ 	.word	0xfffffffc


//--------------------- .text.triton_poi_fused_convolution_37 --------------------------
	.section	.text.triton_poi_fused_convolution_37,"ax",@progbits
	.sectionflags	@"SHF_BARRIERS=1"
	.align	128
        .global         triton_poi_fused_convolution_37
        .type           triton_poi_fused_convolution_37,@function
        .size           triton_poi_fused_convolution_37,(.L_x_1 - triton_poi_fused_convolution_37)
        .other          triton_poi_fused_convolution_37,@"STO_CUDA_ENTRY STV_DEFAULT"
triton_poi_fused_convolution_37:
.text.triton_poi_fused_convolution_37:
[----:B------:R-:W0:Y:S02]  /*0000*/  LDC R1, c[0x0][0x28] ;  /* 0x00000a00ff017b82 */ /* 0x000e240000000800 */
[----:B------:R-:W1:Y:S01]  /*0010*/  S2R R14, SR_TID.X ;  /* 0x00000000000e7919 */ /* 0x000e620000002100 */
[----:B------:R-:W2:Y:S01]  /*0020*/  LDC.64 R6, c[0x0][0x210] ;  /* 0x00008400ff067b82 */ /* 0x000ea20000000a00 */
[----:B------:R-:W-:Y:S01]  /*0030*/  CS2R R12, SRZ ;  /* 0x00000000000c7805 */ /* 0x000fe2000001ff00 */
[----:B------:R-:W-:Y:S01]  /*0040*/  ULDC.64 UR6, c[0x0][0x208] ;  /* 0x0000820000067ab9 */ /* 0x000fe20000000a00 */
[----:B------:R-:W3:Y:S01]  /*0050*/  S2R R4, SR_CTAID.Y ;  /* 0x0000000000047919 */ /* 0x000ee20000002600 */
[----:B------:R-:W4:Y:S01]  /*0060*/  S2R R0, SR_CTAID.X ;  /* 0x0000000000007919 */ /* 0x000f220000002500 */
[----:B-1----:R-:W-:-:S05]  /*0070*/  IMAD.SHL.U32 R2, R14, 0x2, RZ ;  /* 0x000000020e027824 */ /* 0x002fca00078e00ff */
[----:B------:R-:W-:Y:S02]  /*0080*/  LOP3.LUT R5, R2, 0xfe, RZ, 0xc0, !PT ;  /* 0x000000fe02057812 */ /* 0x000fe400078ec0ff */
[----:B------:R-:W1:Y:S01]  /*0090*/  LDC.64 R2, c[0x0][0x218] ;  /* 0x00008600ff027b82 */ /* 0x000e620000000a00 */
[----:B----4-:R-:W-:Y:S02]  /*00a0*/  ISETP.GE.AND P0, PT, R0, 0x40, PT ;  /* 0x000000400000780c */ /* 0x010fe40003f06270 */
[----:B---3--:R-:W-:-:S04]  /*00b0*/  PRMT R8, R5, 0x6540, R4 ;  /* 0x0000654005087816 */ /* 0x008fc80000000004 */
[----:B------:R-:W-:Y:S02]  /*00c0*/  SHF.R.S32.HI R9, RZ, 0x1f, R8 ;  /* 0x0000001fff097819 */ /* 0x000fe40000011408 */
[C---:B------:R-:W-:Y:S02]  /*00d0*/  ISETP.GE.AND P2, PT, R8.reuse, 0x200, PT ;  /* 0x000002000800780c */ /* 0x040fe40003f46270 */
[----:B------:R-:W-:Y:S02]  /*00e0*/  LEA.HI R9, R9, R8, RZ, 0x7 ;  /* 0x0000000809097211 */ /* 0x000fe400078f38ff */
[----:B------:R-:W-:Y:S02]  /*00f0*/  ISETP.LT.AND P1, PT, R8, 0x200, !P0 ;  /* 0x000002000800780c */ /* 0x000fe40004721270 */
[C---:B------:R-:W-:Y:S01]  /*0100*/  LOP3.LUT R11, R9.reuse, 0xffffff80, RZ, 0xc0, !PT ;  /* 0xffffff80090b7812 */ /* 0x040fe200078ec0ff */
[----:B------:R-:W-:-:S04]  /*0110*/  IMAD.SHL.U32 R9, R9, 0x40, RZ ;  /* 0x0000004009097824 */ /* 0x000fc800078e00ff */
[----:B------:R-:W-:Y:S01]  /*0120*/  IMAD.IADD R11, R8, 0x1, -R11 ;  /* 0x00000001080b7824 */ /* 0x000fe200078e0a0b */
[----:B------:R-:W-:-:S03]  /*0130*/  LOP3.LUT R10, R9, 0xffffe000, RZ, 0xc0, !PT ;  /* 0xffffe000090a7812 */ /* 0x000fc600078ec0ff */
[----:B------:R-:W-:Y:S02]  /*0140*/  IMAD R9, R0, 0x80, R11 ;  /* 0x0000008000097824 */ /* 0x000fe400078e020b */
[----:B-1----:R-:W-:-:S04]  /*0150*/  IMAD.WIDE R2, R11, 0x4, R2 ;  /* 0x000000040b027825 */ /* 0x002fc800078e0202 */
[----:B------:R-:W-:Y:S01]  /*0160*/  IMAD.IADD R9, R9, 0x1, R10 ;  /* 0x0000000109097824 */ /* 0x000fe200078e020a */
[----:B------:R-:W-:Y:S01]  /*0170*/  CS2R R10, SRZ ;  /* 0x00000000000a7805 */ /* 0x000fe2000001ff00 */
[----:B------:R-:W3:Y:S02]  /*0180*/  @!P2 LDG.E.EL.64 R12, desc[UR6][R2.64] ;  /* 0x00000006020ca981 */ /* 0x000ee4000c2e1b00 */
[----:B--2---:R-:W-:-:S05]  /*0190*/  IMAD.WIDE R6, R9, 0x4, R6 ;  /* 0x0000000409067825 */ /* 0x004fca00078e0206 */
[----:B------:R1:W3:Y:S01]  /*01a0*/  @P1 LDG.E.EL.64 R10, desc[UR6][R6.64] ;  /* 0x00000006060a1981 */ /* 0x0002e2000c2e1b00 */
[----:B------:R-:W2:Y:S01]  /*01b0*/  S2UR UR5, SR_CgaCtaId ;  /* 0x00000000000579c3 */ /* 0x000ea20000008800 */
[----:B------:R-:W-:Y:S01]  /*01c0*/  UMOV UR4, 0x400 ;  /* 0x0000040000047882 */ /* 0x000fe20000000000 */
[----:B------:R-:W-:-:S06]  /*01d0*/  LOP3.LUT R9, R14, 0x7f, RZ, 0xc0, !PT ;  /* 0x0000007f0e097812 */ /* 0x000fcc00078ec0ff */
[----:B-1----:R-:W1:Y:S01]  /*01e0*/  LDC.64 R6, c[0x0][0x220] ;  /* 0x00008800ff067b82 */ /* 0x002e620000000a00 */
[----:B--2---:R-:W-:-:S06]  /*01f0*/  UPRMT UR4, UR5, 0x654, UR4 ;  /* 0x0000065405047896 */ /* 0x004fcc0008000004 */
[----:B------:R-:W-:Y:S02]  /*0200*/  LEA R8, R5, UR4, 0x3 ;  /* 0x0000000405087c11 */ /* 0x000fe4000f8e18ff */
[----:B------:R-:W-:Y:S01]  /*0210*/  PRMT R3, R9, 0x6540, R4 ;  /* 0x0000654009037816 */ /* 0x000fe20000000004 */
[----:B------:R-:W-:-:S05]  /*0220*/  IMAD.SHL.U32 R4, R4, 0x100, RZ ;  /* 0x0000010004047824 */ /* 0x000fca00078e00ff */
[----:B------:R-:W-:Y:S02]  /*0230*/  LOP3.LUT R5, R4, 0x80, R9, 0xfe, !PT ;  /* 0x0000008004057812 */ /* 0x000fe400078efe09 */
[----:B------:R-:W-:Y:S02]  /*0240*/  ISETP.LT.AND P1, PT, R3, 0x200, !P0 ;  /* 0x000002000300780c */ /* 0x000fe40004721270 */
[----:B------:R-:W-:Y:S01]  /*0250*/  ISETP.LT.AND P0, PT, R5, 0x200, !P0 ;  /* 0x000002000500780c */ /* 0x000fe20004701270 */
[----:B------:R-:W-:-:S04]  /*0260*/  IMAD R3, R3, 0x40, R0 ;  /* 0x0000004003037824 */ /* 0x000fc800078e0200 */
[----:B-1----:R-:W-:-:S04]  /*0270*/  IMAD.WIDE R2, R3, 0x4, R6 ;  /* 0x0000000403027825 */ /* 0x002fc800078e0206 */
[----:B---3--:R-:W-:Y:S01]  /*0280*/  FADD R10, R12, R10 ;  /* 0x0000000a0c0a7221 */ /* 0x008fe20000000000 */
[----:B------:R-:W-:-:S04]  /*0290*/  FADD R11, R13, R11 ;  /* 0x0000000b0d0b7221 */ /* 0x000fc80000000000 */
[----:B------:R-:W-:Y:S04]  /*02a0*/  STS [R8], R10 ;  /* 0x0000000a08007388 */ /* 0x000fe80000000800 */
[----:B------:R-:W-:Y:S01]  /*02b0*/  STS [R8+0x8], R11 ;  /* 0x0000080b08007388 */ /* 0x000fe20000000800 */
[C---:B------:R-:W-:Y:S01]  /*02c0*/  LEA R12, R9.reuse, UR4, 0x3 ;  /* 0x00000004090c7c11 */ /* 0x040fe2000f8e18ff */
[----:B------:R-:W-:Y:S06]  /*02d0*/  BAR.SYNC.DEFER_BLOCKING 0x0 ;  /* 0x0000000000007b1d */ /* 0x000fec0000010000 */
[----:B------:R-:W1:Y:S01]  /*02e0*/  LDS R13, [R12] ;  /* 0x000000000c0d7984 */ /* 0x000e620000000800 */
[----:B------:R-:W-:-:S04]  /*02f0*/  LOP3.LUT R9, R9, 0x80, RZ, 0xfc, !PT ;  /* 0x0000008009097812 */ /* 0x000fc800078efcff */
[----:B------:R-:W-:Y:S01]  /*0300*/  LEA R9, R9, UR4, 0x3 ;  /* 0x0000000409097c11 */ /* 0x000fe2000f8e18ff */
[----:B-1----:R1:W-:Y:S01]  /*0310*/  @P1 STG.E desc[UR6][R2.64], R13 ;  /* 0x0000000d02001986 */ /* 0x0023e2000c101906 */
[----:B------:R-:W-:Y:S05]  /*0320*/  @!P0 EXIT ;  /* 0x000000000000894d */ /* 0x000fea0003800000 */
[----:B------:R-:W0:Y:S01]  /*0330*/  LDS R9, [R9] ;  /* 0x0000000009097984 */ /* 0x000e220000000800 */
[----:B-1----:R-:W-:-:S04]  /*0340*/  IMAD R3, R5, 0x40, R0 ;  /* 0x0000004005037824 */ /* 0x002fc800078e0200 */
[----:B------:R-:W-:-:S05]  /*0350*/  IMAD.WIDE R2, R3, 0x4, R6 ;  /* 0x0000000403027825 */ /* 0x000fca00078e0206 */
[----:B0-----:R-:W-:Y:S01]  /*0360*/  STG.E desc[UR6][R2.64], R9 ;  /* 0x0000000902007986 */ /* 0x001fe2000c101906 */
[----:B------:R-:W-:Y:S05]  /*0370*/  EXIT ;  /* 0x000000000000794d */ /* 0x000fea0003800000 */
.L_x_0:
[----:B------:R-:W-:-:S00]  /*0380*/  BRA `(.L_x_0) ;  /* 0xfffffffc00fc7947 */ /* 0x000fc0000383ffff */
[----:B------:R-:W-:-:S00]  /*0390*/  NOP ;  /* 0x0000000000007918 */ /* 0x000fc00000000000 */
        /* <DEDUP_REMOVED lines=14> */
.L_x_1:


//--------------------- .nv.shared.triton_poi_fused_convolution_37 --------------------------
	.section	.nv.shared.triton_poi_fused_convolution_37,"aw",@nobits
	.sectionflags	@""
	.align	16
	.zero		1024


//--------------------- .nv.constant0.triton_poi_fused_convolution_37 --------------------------
	.section	.nv.constant0.triton_poi_fused_convolution_37,"a",@progbits
	.sectionflags	@""
	.align	4
.nv.constant0.triton_poi_fused_convolution_37:
	.zero		560
